//
// Generated by NVIDIA NVVM Compiler
//
// Compiler Build ID: CL-36424714
// Cuda compilation tools, release 13.0, V13.0.88
// Based on NVVM 20.0.0
//

.version 9.0
.target sm_100
.address_size 64

	// .globl	_Z10gemm_tiledPfS_S_ffiii
// _ZZ10gemm_tiledPfS_S_ffiiiE3s_A has been demoted
// _ZZ10gemm_tiledPfS_S_ffiiiE3s_B has been demoted

.visible .entry _Z10gemm_tiledPfS_S_ffiii(
	.param .u64 .ptr .align 1 _Z10gemm_tiledPfS_S_ffiii_param_0,
	.param .u64 .ptr .align 1 _Z10gemm_tiledPfS_S_ffiii_param_1,
	.param .u64 .ptr .align 1 _Z10gemm_tiledPfS_S_ffiii_param_2,
	.param .f32 _Z10gemm_tiledPfS_S_ffiii_param_3,
	.param .f32 _Z10gemm_tiledPfS_S_ffiii_param_4,
	.param .u32 _Z10gemm_tiledPfS_S_ffiii_param_5,
	.param .u32 _Z10gemm_tiledPfS_S_ffiii_param_6,
	.param .u32 _Z10gemm_tiledPfS_S_ffiii_param_7
)
{
	.reg .pred 	%p<12>;
	.reg .b32 	%r<43>;
	.reg .b32 	%f<116>;
	.reg .b64 	%rd<13>;
	// demoted variable
	.shared .align 4 .b8 _ZZ10gemm_tiledPfS_S_ffiiiE3s_A[4096];
	// demoted variable
	.shared .align 4 .b8 _ZZ10gemm_tiledPfS_S_ffiiiE3s_B[4096];
	ld.param.u64 	%rd4, [_Z10gemm_tiledPfS_S_ffiii_param_0];
	ld.param.u64 	%rd5, [_Z10gemm_tiledPfS_S_ffiii_param_1];
	ld.param.u64 	%rd6, [_Z10gemm_tiledPfS_S_ffiii_param_2];
	ld.param.f32 	%f8, [_Z10gemm_tiledPfS_S_ffiii_param_3];
	ld.param.f32 	%f9, [_Z10gemm_tiledPfS_S_ffiii_param_4];
	ld.param.u32 	%r24, [_Z10gemm_tiledPfS_S_ffiii_param_5];
	ld.param.u32 	%r25, [_Z10gemm_tiledPfS_S_ffiii_param_6];
	ld.param.u32 	%r26, [_Z10gemm_tiledPfS_S_ffiii_param_7];
	mov.u32 	%r27, %ctaid.x;
	mov.u32 	%r28, %ctaid.y;
	mov.u32 	%r38, %tid.x;
	mov.u32 	%r40, %tid.y;
	shl.b32 	%r29, %r28, 5;
	add.s32 	%r3, %r29, %r40;
	shl.b32 	%r4, %r27, 5;
	add.s32 	%r5, %r4, %r38;
	setp.lt.s32 	%p1, %r26, 1;
	mov.f32 	%f115, 0f00000000;
	@%p1 bra 	$L__BB0_7;
	add.s32 	%r30, %r26, 31;
	shr.u32 	%r31, %r30, 5;
	shl.b32 	%r32, %r40, 7;
	mov.u32 	%r33, _ZZ10gemm_tiledPfS_S_ffiiiE3s_A;
	add.s32 	%r6, %r33, %r32;
	shl.b32 	%r34, %r38, 2;
	add.s32 	%r7, %r6, %r34;
	mov.u32 	%r35, _ZZ10gemm_tiledPfS_S_ffiiiE3s_B;
	add.s32 	%r9, %r35, %r34;
	add.s32 	%r8, %r9, %r32;
	neg.s32 	%r42, %r31;
	mad.lo.s32 	%r36, %r40, %r25, %r38;
	add.s32 	%r41, %r36, %r4;
	shl.b32 	%r12, %r25, 5;
	mad.lo.s32 	%r39, %r26, %r3, %r38;
	cvta.to.global.u64 	%rd1, %rd4;
	cvta.to.global.u64 	%rd2, %rd5;
	mov.f32 	%f115, 0f00000000;
$L__BB0_2:
	setp.ge.s32 	%p2, %r3, %r24;
	mul.wide.s32 	%rd7, %r39, 4;
	add.s64 	%rd3, %rd1, %rd7;
	setp.ge.s32 	%p3, %r38, %r26;
	mov.f32 	%f113, 0f00000000;
	or.pred  	%p4, %p2, %p3;
	@%p4 bra 	$L__BB0_4;
	ld.global.f32 	%f113, [%rd3];
$L__BB0_4:
	setp.ge.s32 	%p5, %r5, %r25;
	st.shared.f32 	[%r7], %f113;
	setp.ge.s32 	%p6, %r40, %r26;
	mov.f32 	%f114, 0f00000000;
	or.pred  	%p7, %p5, %p6;
	@%p7 bra 	$L__BB0_6;
	mul.wide.s32 	%rd8, %r41, 4;
	add.s64 	%rd9, %rd2, %rd8;
	ld.global.f32 	%f114, [%rd9];
$L__BB0_6:
	st.shared.f32 	[%r8], %f114;
	bar.sync 	0;
	ld.shared.f32 	%f14, [%r6];
	ld.shared.f32 	%f15, [%r9];
	fma.rn.f32 	%f16, %f14, %f15, %f115;
	ld.shared.f32 	%f17, [%r6+4];
	ld.shared.f32 	%f18, [%r9+128];
	fma.rn.f32 	%f19, %f17, %f18, %f16;
	ld.shared.f32 	%f20, [%r6+8];
	ld.shared.f32 	%f21, [%r9+256];
	fma.rn.f32 	%f22, %f20, %f21, %f19;
	ld.shared.f32 	%f23, [%r6+12];
	ld.shared.f32 	%f24, [%r9+384];
	fma.rn.f32 	%f25, %f23, %f24, %f22;
	ld.shared.f32 	%f26, [%r6+16];
	ld.shared.f32 	%f27, [%r9+512];
	fma.rn.f32 	%f28, %f26, %f27, %f25;
	ld.shared.f32 	%f29, [%r6+20];
	ld.shared.f32 	%f30, [%r9+640];
	fma.rn.f32 	%f31, %f29, %f30, %f28;
	ld.shared.f32 	%f32, [%r6+24];
	ld.shared.f32 	%f33, [%r9+768];
	fma.rn.f32 	%f34, %f32, %f33, %f31;
	ld.shared.f32 	%f35, [%r6+28];
	ld.shared.f32 	%f36, [%r9+896];
	fma.rn.f32 	%f37, %f35, %f36, %f34;
	ld.shared.f32 	%f38, [%r6+32];
	ld.shared.f32 	%f39, [%r9+1024];
	fma.rn.f32 	%f40, %f38, %f39, %f37;
	ld.shared.f32 	%f41, [%r6+36];
	ld.shared.f32 	%f42, [%r9+1152];
	fma.rn.f32 	%f43, %f41, %f42, %f40;
	ld.shared.f32 	%f44, [%r6+40];
	ld.shared.f32 	%f45, [%r9+1280];
	fma.rn.f32 	%f46, %f44, %f45, %f43;
	ld.shared.f32 	%f47, [%r6+44];
	ld.shared.f32 	%f48, [%r9+1408];
	fma.rn.f32 	%f49, %f47, %f48, %f46;
	ld.shared.f32 	%f50, [%r6+48];
	ld.shared.f32 	%f51, [%r9+1536];
	fma.rn.f32 	%f52, %f50, %f51, %f49;
	ld.shared.f32 	%f53, [%r6+52];
	ld.shared.f32 	%f54, [%r9+1664];
	fma.rn.f32 	%f55, %f53, %f54, %f52;
	ld.shared.f32 	%f56, [%r6+56];
	ld.shared.f32 	%f57, [%r9+1792];
	fma.rn.f32 	%f58, %f56, %f57, %f55;
	ld.shared.f32 	%f59, [%r6+60];
	ld.shared.f32 	%f60, [%r9+1920];
	fma.rn.f32 	%f61, %f59, %f60, %f58;
	ld.shared.f32 	%f62, [%r6+64];
	ld.shared.f32 	%f63, [%r9+2048];
	fma.rn.f32 	%f64, %f62, %f63, %f61;
	ld.shared.f32 	%f65, [%r6+68];
	ld.shared.f32 	%f66, [%r9+2176];
	fma.rn.f32 	%f67, %f65, %f66, %f64;
	ld.shared.f32 	%f68, [%r6+72];
	ld.shared.f32 	%f69, [%r9+2304];
	fma.rn.f32 	%f70, %f68, %f69, %f67;
	ld.shared.f32 	%f71, [%r6+76];
	ld.shared.f32 	%f72, [%r9+2432];
	fma.rn.f32 	%f73, %f71, %f72, %f70;
	ld.shared.f32 	%f74, [%r6+80];
	ld.shared.f32 	%f75, [%r9+2560];
	fma.rn.f32 	%f76, %f74, %f75, %f73;
	ld.shared.f32 	%f77, [%r6+84];
	ld.shared.f32 	%f78, [%r9+2688];
	fma.rn.f32 	%f79, %f77, %f78, %f76;
	ld.shared.f32 	%f80, [%r6+88];
	ld.shared.f32 	%f81, [%r9+2816];
	fma.rn.f32 	%f82, %f80, %f81, %f79;
	ld.shared.f32 	%f83, [%r6+92];
	ld.shared.f32 	%f84, [%r9+2944];
	fma.rn.f32 	%f85, %f83, %f84, %f82;
	ld.shared.f32 	%f86, [%r6+96];
	ld.shared.f32 	%f87, [%r9+3072];
	fma.rn.f32 	%f88, %f86, %f87, %f85;
	ld.shared.f32 	%f89, [%r6+100];
	ld.shared.f32 	%f90, [%r9+3200];
	fma.rn.f32 	%f91, %f89, %f90, %f88;
	ld.shared.f32 	%f92, [%r6+104];
	ld.shared.f32 	%f93, [%r9+3328];
	fma.rn.f32 	%f94, %f92, %f93, %f91;
	ld.shared.f32 	%f95, [%r6+108];
	ld.shared.f32 	%f96, [%r9+3456];
	fma.rn.f32 	%f97, %f95, %f96, %f94;
	ld.shared.f32 	%f98, [%r6+112];
	ld.shared.f32 	%f99, [%r9+3584];
	fma.rn.f32 	%f100, %f98, %f99, %f97;
	ld.shared.f32 	%f101, [%r6+116];
	ld.shared.f32 	%f102, [%r9+3712];
	fma.rn.f32 	%f103, %f101, %f102, %f100;
	ld.shared.f32 	%f104, [%r6+120];
	ld.shared.f32 	%f105, [%r9+3840];
	fma.rn.f32 	%f106, %f104, %f105, %f103;
	ld.shared.f32 	%f107, [%r6+124];
	ld.shared.f32 	%f108, [%r9+3968];
	fma.rn.f32 	%f115, %f107, %f108, %f106;
	bar.sync 	0;
	add.s32 	%r42, %r42, 1;
	setp.ne.s32 	%p8, %r42, 0;
	add.s32 	%r41, %r41, %r12;
	add.s32 	%r40, %r40, 32;
	add.s32 	%r39, %r39, 32;
	add.s32 	%r38, %r38, 32;
	@%p8 bra 	$L__BB0_2;
$L__BB0_7:
	setp.ge.s32 	%p9, %r3, %r24;
	setp.ge.s32 	%p10, %r5, %r25;
	or.pred  	%p11, %p9, %p10;
	@%p11 bra 	$L__BB0_9;
	mad.lo.s32 	%r37, %r25, %r3, %r5;
	cvta.to.global.u64 	%rd10, %rd6;
	mul.wide.u32 	%rd11, %r37, 4;
	add.s64 	%rd12, %rd10, %rd11;
	ld.global.f32 	%f109, [%rd12];
	mul.f32 	%f110, %f9, %f109;
	fma.rn.f32 	%f111, %f8, %f115, %f110;
	st.global.f32 	[%rd12], %f111;
$L__BB0_9:
	ret;

}


// ===== COMPILED SASS (sm_100) =====

	.target	sm_100

	.elftype	@"ET_EXEC"


//--------------------- .note.nv.tkinfo           --------------------------
	.section	.note.nv.tkinfo,"",@"SHT_NOTE"
	.sectionflags	@"SHF_NOTE_NV_TKINFO"
	.tkinfo
        /*0018*/ 	.word	0x00000002
        /*0030*/ 	.string	""
        /*0030*/ 	.string	"ptxas"
        /*0030*/ 	.string	"Cuda compilation tools, release 13.0, V13.0.88"
        /*0030*/ 	.string	"Build cuda_13.0.r13.0/compiler.36424714_0"
        /*0030*/ 	.string	"-arch sm_100 -m 64 "



//--------------------- .note.nv.cuinfo           --------------------------
	.section	.note.nv.cuinfo,"",@"SHT_NOTE"
	.sectionflags	@"SHF_NOTE_NV_CUINFO"
        /*0018*/ 	.short	0x0002
        /*001a*/ 	.short	0x0064
        /*001c*/ 	.short	0x0082
	.zero		2


//--------------------- .nv.info                  --------------------------
	.section	.nv.info,"",@"SHT_CUDA_INFO"
	.align	4


	//----- nvinfo : EIATTR_REGCOUNT
	.align		4
        /*0000*/ 	.byte	0x04, 0x2f
        /*0002*/ 	.short	(.L_1 - .L_0)
	.align		4
.L_0:
        /*0004*/ 	.word	index@(_Z10gemm_tiledPfS_S_ffiii)
        /*0008*/ 	.word	0x00000020


	//----- nvinfo : EIATTR_FRAME_SIZE
	.align		4
.L_1:
        /*000c*/ 	.byte	0x04, 0x11
        /*000e*/ 	.short	(.L_3 - .L_2)
	.align		4
.L_2:
        /*0010*/ 	.word	index@(_Z10gemm_tiledPfS_S_ffiii)
        /*0014*/ 	.word	0x00000000


	//----- nvinfo : EIATTR_MIN_STACK_SIZE
	.align		4
.L_3:
        /*0018*/ 	.byte	0x04, 0x12
        /*001a*/ 	.short	(.L_5 - .L_4)
	.align		4
.L_4:
        /*001c*/ 	.word	index@(_Z10gemm_tiledPfS_S_ffiii)
        /*0020*/ 	.word	0x00000000
.L_5:


//--------------------- .nv.compat                --------------------------
	.section	.nv.compat,"",@"SHT_CUDA_COMPAT_INFO"
	.align	4
        /*0000*/ 	.byte	0x02, 0x09, 0x00, 0x00, 0x02, 0x02, 0x01, 0x00, 0x02, 0x05, 0x05, 0x00, 0x03, 0x07, 0x01, 0x01
        /*0010*/ 	.byte	0x02, 0x03, 0x00, 0x00, 0x02, 0x06, 0x01, 0x00, 0x04, 0x0b, 0x08, 0x00, 0x09, 0x00, 0x00, 0x00
        /*0020*/ 	.byte	0x00, 0x00, 0x00, 0x00


//--------------------- .nv.info._Z10gemm_tiledPfS_S_ffiii --------------------------
	.section	.nv.info._Z10gemm_tiledPfS_S_ffiii,"",@"SHT_CUDA_INFO"
	.sectionflags	@""
	.align	4


	//----- nvinfo : EIATTR_CUDA_API_VERSION
	.align		4
        /*0000*/ 	.byte	0x04, 0x37
        /*0002*/ 	.short	(.L_7 - .L_6)
.L_6:
        /*0004*/ 	.word	0x00000082


	//----- nvinfo : EIATTR_KPARAM_INFO
	.align		4
.L_7:
        /*0008*/ 	.byte	0x04, 0x17
        /*000a*/ 	.short	(.L_9 - .L_8)
.L_8:
        /*000c*/ 	.word	0x00000000
        /*0010*/ 	.short	0x0007
        /*0012*/ 	.short	0x0028
        /*0014*/ 	.byte	0x00, 0xf0, 0x11, 0x00


	//----- nvinfo : EIATTR_KPARAM_INFO
	.align		4
.L_9:
        /*0018*/ 	.byte	0x04, 0x17
        /*001a*/ 	.short	(.L_11 - .L_10)
.L_10:
        /*001c*/ 	.word	0x00000000
        /*0020*/ 	.short	0x0006
        /*0022*/ 	.short	0x0024
        /*0024*/ 	.byte	0x00, 0xf0, 0x11, 0x00


	//----- nvinfo : EIATTR_KPARAM_INFO
	.align		4
.L_11:
        /*0028*/ 	.byte	0x04, 0x17
        /*002a*/ 	.short	(.L_13 - .L_12)
.L_12:
        /*002c*/ 	.word	0x00000000
        /*0030*/ 	.short	0x0005
        /*0032*/ 	.short	0x0020
        /*0034*/ 	.byte	0x00, 0xf0, 0x11, 0x00


	//----- nvinfo : EIATTR_KPARAM_INFO
	.align		4
.L_13:
        /*0038*/ 	.byte	0x04, 0x17
        /*003a*/ 	.short	(.L_15 - .L_14)
.L_14:
        /*003c*/ 	.word	0x00000000
        /*0040*/ 	.short	0x0004
        /*0042*/ 	.short	0x001c
        /*0044*/ 	.byte	0x00, 0xf0, 0x11, 0x00


	//----- nvinfo : EIATTR_KPARAM_INFO
	.align		4
.L_15:
        /*0048*/ 	.byte	0x04, 0x17
        /*004a*/ 	.short	(.L_17 - .L_16)
.L_16:
        /*004c*/ 	.word	0x00000000
        /*0050*/ 	.short	0x0003
        /*0052*/ 	.short	0x0018
        /*0054*/ 	.byte	0x00, 0xf0, 0x11, 0x00


	//----- nvinfo : EIATTR_KPARAM_INFO
	.align		4
.L_17:
        /*0058*/ 	.byte	0x04, 0x17
        /*005a*/ 	.short	(.L_19 - .L_18)
.L_18:
        /*005c*/ 	.word	0x00000000
        /*0060*/ 	.short	0x0002
        /*0062*/ 	.short	0x0010
        /*0064*/ 	.byte	0x00, 0xf5, 0x21, 0x00


	//----- nvinfo : EIATTR_KPARAM_INFO
	.align		4
.L_19:
        /*0068*/ 	.byte	0x04, 0x17
        /*006a*/ 	.short	(.L_21 - .L_20)
.L_20:
        /*006c*/ 	.word	0x00000000
        /*0070*/ 	.short	0x0001
        /*0072*/ 	.short	0x0008
        /*0074*/ 	.byte	0x00, 0xf5, 0x21, 0x00


	//----- nvinfo : EIATTR_KPARAM_INFO
	.align		4
.L_21:
        /*0078*/ 	.byte	0x04, 0x17
        /*007a*/ 	.short	(.L_23 - .L_22)
.L_22:
        /*007c*/ 	.word	0x00000000
        /*0080*/ 	.short	0x0000
        /*0082*/ 	.short	0x0000
        /*0084*/ 	.byte	0x00, 0xf5, 0x21, 0x00


	//----- nvinfo : EIATTR_SPARSE_MMA_MASK
	.align		4
.L_23:
        /*0088*/ 	.byte	0x03, 0x50
        /*008a*/ 	.short	0x0000


	//----- nvinfo : EIATTR_MAXREG_COUNT
	.align		4
        /*008c*/ 	.byte	0x03, 0x1b
        /*008e*/ 	.short	0x00ff


	//----- nvinfo : EIATTR_NUM_BARRIERS
	.align		4
        /*0090*/ 	.byte	0x02, 0x4c
        /*0092*/ 	.byte	0x01
	.zero		1


	//----- nvinfo : EIATTR_MERCURY_ISA_VERSION
	.align		4
        /*0094*/ 	.byte	0x03, 0x5f
        /*0096*/ 	.short	0x0101


	//----- nvinfo : EIATTR_VRC_CTA_INIT_COUNT
	.align		4
        /*0098*/ 	.byte	0x02, 0x4a
	.zero		1
	.zero		1


	//----- nvinfo : EIATTR_EXIT_INSTR_OFFSETS
	.align		4
        /*009c*/ 	.byte	0x04, 0x1c
        /*009e*/ 	.short	(.L_25 - .L_24)


	//   ....[0]....
.L_24:
        /*00a0*/ 	.word	0x00000820


	//   ....[1]....
        /*00a4*/ 	.word	0x000008b0


	//----- nvinfo : EIATTR_CBANK_PARAM_SIZE
	.align		4
.L_25:
        /*00a8*/ 	.byte	0x03, 0x19
        /*00aa*/ 	.short	0x002c


	//----- nvinfo : EIATTR_PARAM_CBANK
	.align		4
        /*00ac*/ 	.byte	0x04, 0x0a
        /*00ae*/ 	.short	(.L_27 - .L_26)
	.align		4
.L_26:
        /*00b0*/ 	.word	index@(.nv.constant0._Z10gemm_tiledPfS_S_ffiii)
        /*00b4*/ 	.short	0x0380
        /*00b6*/ 	.short	0x002c


	//----- nvinfo : EIATTR_SW_WAR
	.align		4
.L_27:
        /*00b8*/ 	.byte	0x04, 0x36
        /*00ba*/ 	.short	(.L_29 - .L_28)
.L_28:
        /*00bc*/ 	.word	0x00000008
.L_29:


//--------------------- .nv.callgraph             --------------------------
	.section	.nv.callgraph,"",@"SHT_CUDA_CALLGRAPH"
	.align	4
	.sectionentsize	8
	.align		4
        /*0000*/ 	.word	0x00000000
	.align		4
        /*0004*/ 	.word	0xffffffff
	.align		4
        /*0008*/ 	.word	0x00000000
	.align		4
        /*000c*/ 	.word	0xfffffffe
	.align		4
        /*0010*/ 	.word	0x00000000
	.align		4
        /*0014*/ 	.word	0xfffffffd
	.align		4
        /*0018*/ 	.word	0x00000000
	.align		4
        /*001c*/ 	.word	0xfffffffc


//--------------------- .text._Z10gemm_tiledPfS_S_ffiii --------------------------
	.section	.text._Z10gemm_tiledPfS_S_ffiii,"ax",@progbits
	.align	128
        .global         _Z10gemm_tiledPfS_S_ffiii
        .type           _Z10gemm_tiledPfS_S_ffiii,@function
        .size           _Z10gemm_tiledPfS_S_ffiii,(.L_x_3 - _Z10gemm_tiledPfS_S_ffiii)
        .other          _Z10gemm_tiledPfS_S_ffiii,@"STO_CUDA_ENTRY STV_DEFAULT"
_Z10gemm_tiledPfS_S_ffiii:
.text._Z10gemm_tiledPfS_S_ffiii:
[----:B------:R-:W-:Y:S01]  /*0000*/  LDC R1, c[0x0][0x37c] ;  /* 0x0000df00ff017b82 */ /* 0x000fe20000000800 */
[----:B------:R-:W0:Y:S01]  /*0010*/  S2R R18, SR_CTAID.Y ;  /* 0x0000000000127919 */ /* 0x000e220000002600 */
[----:B------:R-:W1:Y:S01]  /*0020*/  LDCU UR10, c[0x0][0x3a8] ;  /* 0x00007500ff0a77ac */ /* 0x000e620008000800 */
[----:B------:R-:W-:Y:S01]  /*0030*/  HFMA2 R23, -RZ, RZ, 0, 0 ;  /* 0x00000000ff177431 */ /* 0x000fe200000001ff */
[----:B------:R-:W0:Y:S01]  /*0040*/  S2R R16, SR_TID.Y ;  /* 0x0000000000107919 */ /* 0x000e220000002200 */
[----:B------:R-:W2:Y:S01]  /*0050*/  LDCU.64 UR8, c[0x0][0x358] ;  /* 0x00006b00ff0877ac */ /* 0x000ea20008000a00 */
[----:B------:R-:W3:Y:S01]  /*0060*/  S2R R2, SR_CTAID.X ;  /* 0x0000000000027919 */ /* 0x000ee20000002500 */
[----:B------:R-:W3:Y:S01]  /*0070*/  S2R R17, SR_TID.X ;  /* 0x0000000000117919 */ /* 0x000ee20000002100 */
[----:B-1----:R-:W-:Y:S01]  /*0080*/  UISETP.GE.AND UP0, UPT, UR10, 0x1, UPT ;  /* 0x000000010a00788c */ /* 0x002fe2000bf06270 */
[----:B0-----:R-:W-:Y:S02]  /*0090*/  LEA R18, R18, R16, 0x5 ;  /* 0x0000001012127211 */ /* 0x001fe400078e28ff */
[----:B---3--:R-:W-:-:S06]  /*00a0*/  LEA R19, R2, R17, 0x5 ;  /* 0x0000001102137211 */ /* 0x008fcc00078e28ff */
[----:B--2---:R-:W-:Y:S05]  /*00b0*/  BRA.U !UP0, `(.L_x_0) ;  /* 0x0000000508cc7547 */ /* 0x004fea000b800000 */
[----:B------:R-:W0:Y:S01]  /*00c0*/  S2UR UR7, SR_CgaCtaId ;  /* 0x00000000000779c3 */ /* 0x000e220000008800 */
[----:B------:R-:W1:Y:S01]  /*00d0*/  LDCU UR11, c[0x0][0x3a4] ;  /* 0x00007480ff0b77ac */ /* 0x000e620008000800 */
[----:B------:R-:W-:Y:S01]  /*00e0*/  MOV R23, RZ ;  /* 0x000000ff00177202 */ /* 0x000fe20000000f00 */
[----:B------:R-:W-:Y:S01]  /*00f0*/  IMAD R6, R18, UR10, R17 ;  /* 0x0000000a12067c24 */ /* 0x000fe2000f8e0211 */
[----:B------:R-:W-:Y:S01]  /*0100*/  UMOV UR5, 0x400 ;  /* 0x0000040000057882 */ /* 0x000fe20000000000 */
[----:B------:R-:W-:-:S03]  /*0110*/  UIADD3 UR4, UPT, UPT, UR10, 0x1f, URZ ;  /* 0x0000001f0a047890 */ /* 0x000fc6000fffe0ff */
[----:B------:R-:W2:Y:S01]  /*0120*/  LDC R0, c[0x0][0x3a4] ;  /* 0x0000e900ff007b82 */ /* 0x000ea20000000800 */
[----:B------:R-:W-:Y:S02]  /*0130*/  UIADD3 UR6, UPT, UPT, UR5, 0x1000, URZ ;  /* 0x0000100005067890 */ /* 0x000fe4000fffe0ff */
[----:B------:R-:W-:Y:S01]  /*0140*/  USHF.R.U32.HI UR4, URZ, 0x5, UR4 ;  /* 0x00000005ff047899 */ /* 0x000fe20008011604 */
[----:B------:R-:W3:Y:S04]  /*0150*/  LDCU UR13, c[0x0][0x3a8] ;  /* 0x00007500ff0d77ac */ /* 0x000ee80008000800 */
[----:B------:R-:W4:Y:S01]  /*0160*/  LDC.64 R20, c[0x0][0x380] ;  /* 0x0000e000ff147b82 */ /* 0x000f220000000a00 */
[----:B------:R-:W2:Y:S01]  /*0170*/  LDCU UR12, c[0x0][0x3a0] ;  /* 0x00007400ff0c77ac */ /* 0x000ea20008000800 */
[----:B-1----:R-:W-:Y:S01]  /*0180*/  IMAD R7, R16, UR11, R17 ;  /* 0x0000000b10077c24 */ /* 0x002fe2000f8e0211 */
[----:B------:R-:W-:-:S02]  /*0190*/  UIADD3 UR4, UPT, UPT, -UR4, URZ, URZ ;  /* 0x000000ff04047290 */ /* 0x000fc4000fffe1ff */
[----:B0-----:R-:W-:Y:S02]  /*01a0*/  ULEA UR5, UR7, UR5, 0x18 ;  /* 0x0000000507057291 */ /* 0x001fe4000f8ec0ff */
[----:B------:R-:W-:Y:S01]  /*01b0*/  LEA R7, R2, R7, 0x5 ;  /* 0x0000000702077211 */ /* 0x000fe200078e28ff */
[----:B------:R-:W-:-:S03]  /*01c0*/  ULEA UR6, UR7, UR6, 0x18 ;  /* 0x0000000607067291 */ /* 0x000fc6000f8ec0ff */
[----:B------:R-:W-:-:S03]  /*01d0*/  LEA R5, R16, UR5, 0x7 ;  /* 0x0000000510057c11 */ /* 0x000fc6000f8e38ff */
[C---:B------:R-:W-:Y:S02]  /*01e0*/  LEA R3, R17.reuse, UR6, 0x2 ;  /* 0x0000000611037c11 */ /* 0x040fe4000f8e10ff */
[----:B------:R-:W-:Y:S02]  /*01f0*/  LEA R4, R17, R5, 0x2 ;  /* 0x0000000511047211 */ /* 0x000fe400078e10ff */
[----:B---3--:R-:W-:-:S07]  /*0200*/  LEA R2, R16, R3, 0x7 ;  /* 0x0000000310027211 */ /* 0x008fce00078e38ff */
.L_x_1:
[----:B------:R-:W-:Y:S01]  /*0210*/  ISETP.GE.AND P0, PT, R16, UR13, PT ;  /* 0x0000000d10007c0c */ /* 0x000fe2000bf06270 */
[----:B------:R-:W-:Y:S01]  /*0220*/  HFMA2 R29, -RZ, RZ, 0, 0 ;  /* 0x00000000ff1d7431 */ /* 0x000fe200000001ff */
[----:B------:R-:W-:Y:S01]  /*0230*/  ISETP.GE.AND P1, PT, R17, UR13, PT ;  /* 0x0000000d11007c0c */ /* 0x000fe2000bf26270 */
[----:B----4-:R-:W-:Y:S01]  /*0240*/  IMAD.WIDE R8, R6, 0x4, R20 ;  /* 0x0000000406087825 */ /* 0x010fe200078e0214 */
[----:B--2---:R-:W-:Y:S02]  /*0250*/  ISETP.GE.OR P0, PT, R19, R0, P0 ;  /* 0x000000001300720c */ /* 0x004fe40000706670 */
[----:B------:R-:W-:Y:S02]  /*0260*/  ISETP.GE.OR P1, PT, R18, UR12, P1 ;  /* 0x0000000c12007c0c */ /* 0x000fe40008f26670 */
[----:B------:R-:W-:-:S09]  /*0270*/  MOV R27, RZ ;  /* 0x000000ff001b7202 */ /* 0x000fd20000000f00 */
[----:B------:R-:W0:Y:S02]  /*0280*/  @!P0 LDC.64 R10, c[0x0][0x388] ;  /* 0x0000e200ff0a8b82 */ /* 0x000e240000000a00 */
[----:B------:R-:W2:Y:S01]  /*0290*/  @!P1 LDG.E R27, desc[UR8][R8.64] ;  /* 0x00000008081b9981 */ /* 0x000ea2000c1e1900 */
[----:B0-----:R-:W-:-:S05]  /*02a0*/  @!P0 IMAD.WIDE R10, R7, 0x4, R10 ;  /* 0x00000004070a8825 */ /* 0x001fca00078e020a */
[----:B------:R-:W3:Y:S04]  /*02b0*/  @!P0 LDG.E R29, desc[UR8][R10.64] ;  /* 0x000000080a1d8981 */ /* 0x000ee8000c1e1900 */
[----:B--2---:R-:W-:Y:S04]  /*02c0*/  STS [R4], R27 ;  /* 0x0000001b04007388 */ /* 0x004fe80000000800 */
[----:B---3--:R-:W-:Y:S01]  /*02d0*/  STS [R2], R29 ;  /* 0x0000001d02007388 */ /* 0x008fe20000000800 */
[----:B------:R-:W-:Y:S06]  /*02e0*/  BAR.SYNC.DEFER_BLOCKING 0x0 ;  /* 0x0000000000007b1d */ /* 0x000fec0000010000 */
[----:B------:R-:W-:Y:S04]  /*02f0*/  LDS R22, [R3] ;  /* 0x0000000003167984 */ /* 0x000fe80000000800 */
[----:B------:R-:W0:Y:S04]  /*0300*/  LDS.128 R12, [R5] ;  /* 0x00000000050c7984 */ /* 0x000e280000000c00 */
[----:B------:R-:W1:Y:S04]  /*0310*/  LDS R26, [R3+0x80] ;  /* 0x00008000031a7984 */ /* 0x000e680000000800 */
[----:B------:R-:W2:Y:S04]  /*0320*/  LDS R25, [R3+0x100] ;  /* 0x0001000003197984 */ /* 0x000ea80000000800 */
[----:B------:R-:W3:Y:S04]  /*0330*/  LDS R24, [R3+0x180] ;  /* 0x0001800003187984 */ /* 0x000ee80000000800 */
[----:B------:R-:W-:Y:S01]  /*0340*/  LDS.128 R8, [R5+0x10] ;  /* 0x0000100005087984 */ /* 0x000fe20000000c00 */
[----:B0-----:R-:W-:-:S03]  /*0350*/  FFMA R12, R12, R22, R23 ;  /* 0x000000160c0c7223 */ /* 0x001fc60000000017 */
[----:B------:R-:W0:Y:S01]  /*0360*/  LDS R23, [R3+0x200] ;  /* 0x0002000003177984 */ /* 0x000e220000000800 */
[----:B-1----:R-:W-:-:S03]  /*0370*/  FFMA R12, R26, R13, R12 ;  /* 0x0000000d1a0c7223 */ /* 0x002fc6000000000c */
[----:B------:R-:W1:Y:S01]  /*0380*/  LDS R22, [R3+0x280] ;  /* 0x0002800003167984 */ /* 0x000e620000000800 */
[----:B--2---:R-:W-:-:S03]  /*0390*/  FFMA R13, R25, R14, R12 ;  /* 0x0000000e190d7223 */ /* 0x004fc6000000000c */
[----:B------:R-:W2:Y:S01]  /*03a0*/  LDS R25, [R3+0x300] ;  /* 0x0003000003197984 */ /* 0x000ea20000000800 */
[----:B---3--:R-:W-:-:S03]  /*03b0*/  FFMA R13, R24, R15, R13 ;  /* 0x0000000f180d7223 */ /* 0x008fc6000000000d */
[----:B------:R-:W3:Y:S04]  /*03c0*/  LDS R24, [R3+0x380] ;  /* 0x0003800003187984 */ /* 0x000ee80000000800 */
[----:B------:R-:W-:Y:S01]  /*03d0*/  LDS R26, [R3+0xb80] ;  /* 0x000b8000031a7984 */ /* 0x000fe20000000800 */
[----:B0-----:R-:W-:-:S03]  /*03e0*/  FFMA R27, R8, R23, R13 ;  /* 0x00000017081b7223 */ /* 0x001fc6000000000d */
[----:B------:R-:W-:Y:S04]  /*03f0*/  LDS R23, [R3+0x400] ;  /* 0x0004000003177984 */ /* 0x000fe80000000800 */
[----:B------:R-:W0:Y:S01]  /*0400*/  LDS.128 R12, [R5+0x20] ;  /* 0x00002000050c7984 */ /* 0x000e220000000c00 */
[----:B-1----:R-:W-:-:S03]  /*0410*/  FFMA R8, R22, R9, R27 ;  /* 0x0000000916087223 */ /* 0x002fc6000000001b */
[----:B------:R-:W1:Y:S01]  /*0420*/  LDS R22, [R3+0x480] ;  /* 0x0004800003167984 */ /* 0x000e620000000800 */
[----:B--2---:R-:W-:-:S03]  /*0430*/  FFMA R9, R25, R10, R8 ;  /* 0x0000000a19097223 */ /* 0x004fc60000000008 */
[----:B------:R-:W2:Y:S01]  /*0440*/  LDS R25, [R3+0x500] ;  /* 0x0005000003197984 */ /* 0x000ea20000000800 */
[----:B---3--:R-:W-:-:S03]  /*0450*/  FFMA R9, R24, R11, R9 ;  /* 0x0000000b18097223 */ /* 0x008fc60000000009 */
[----:B------:R-:W3:Y:S01]  /*0460*/  LDS R24, [R3+0x580] ;  /* 0x0005800003187984 */ /* 0x000ee20000000800 */
        /* <DEDUP_REMOVED lines=26> */
[----:B------:R-:W-:Y:S04]  /*0610*/  LDS R27, [R3+0xc00] ;  /* 0x000c0000031b7984 */ /* 0x000fe80000000800 */
[----:B------:R-:W-:Y:S01]  /*0620*/  LDS R24, [R3+0xc80] ;  /* 0x000c800003187984 */ /* 0x000fe20000000800 */
[----:B0-----:R-:W-:-:S03]  /*0630*/  FFMA R23, R8, R23, R13 ;  /* 0x0000001708177223 */ /* 0x001fc6000000000d */
[----:B------:R-:W0:Y:S01]  /*0640*/  LDS.128 R12, [R5+0x60] ;  /* 0x00006000050c7984 */ /* 0x000e220000000c00 */
[----:B-1----:R-:W-:-:S03]  /*0650*/  FFMA R22, R22, R9, R23 ;  /* 0x0000000916167223 */ /* 0x002fc60000000017 */
[----:B------:R-:W1:Y:S01]  /*0660*/  LDS R23, [R3+0xd00] ;  /* 0x000d000003177984 */ /* 0x000e620000000800 */
[----:B--2---:R-:W-:-:S03]  /*0670*/  FFMA R25, R25, R10, R22 ;  /* 0x0000000a19197223 */ /* 0x004fc60000000016 */
[----:B------:R-:W2:Y:S01]  /*0680*/  LDS R22, [R3+0xd80] ;  /* 0x000d800003167984 */ /* 0x000ea20000000800 */
[----:B------:R-:W-:-:S03]  /*0690*/  FFMA R11, R26, R11, R25 ;  /* 0x0000000b1a0b7223 */ /* 0x000fc60000000019 */
[----:B------:R-:W-:Y:S01]  /*06a0*/  LDS R25, [R3+0xe00] ;  /* 0x000e000003197984 */ /* 0x000fe20000000800 */
[----:B0-----:R-:W-:-:S03]  /*06b0*/  FFMA R27, R12, R27, R11 ;  /* 0x0000001b0c1b7223 */ /* 0x001fc6000000000b */
[----:B------:R-:W0:Y:S01]  /*06c0*/  LDS.128 R8, [R5+0x70] ;  /* 0x0000700005087984 */ /* 0x000e220000000c00 */
[----:B------:R-:W-:-:S03]  /*06d0*/  FFMA R24, R24, R13, R27 ;  /* 0x0000000d18187223 */ /* 0x000fc6000000001b */
[----:B------:R-:W3:Y:S04]  /*06e0*/  LDS R27, [R3+0xe80] ;  /* 0x000e8000031b7984 */ /* 0x000ee80000000800 */
[----:B------:R-:W4:Y:S04]  /*06f0*/  LDS R13, [R3+0xf00] ;  /* 0x000f0000030d7984 */ /* 0x000f280000000800 */
[----:B------:R-:W5:Y:S01]  /*0700*/  LDS R12, [R3+0xf80] ;  /* 0x000f8000030c7984 */ /* 0x000f620000000800 */
[----:B-1----:R-:W-:Y:S01]  /*0710*/  FFMA R23, R23, R14, R24 ;  /* 0x0000000e17177223 */ /* 0x002fe20000000018 */
[----:B------:R-:W-:-:S03]  /*0720*/  UIADD3 UR4, UPT, UPT, UR4, 0x1, URZ ;  /* 0x0000000104047890 */ /* 0x000fc6000fffe0ff */
[----:B--2---:R-:W-:Y:S01]  /*0730*/  FFMA R15, R22, R15, R23 ;  /* 0x0000000f160f7223 */ /* 0x004fe20000000017 */
[----:B------:R-:W-:Y:S01]  /*0740*/  UISETP.NE.AND UP0, UPT, UR4, URZ, UPT ;  /* 0x000000ff0400728c */ /* 0x000fe2000bf05270 */
[----:B------:R-:W-:Y:S02]  /*0750*/  IADD3 R16, PT, PT, R16, 0x20, RZ ;  /* 0x0000002010107810 */ /* 0x000fe40007ffe0ff */
[----:B------:R-:W-:Y:S02]  /*0760*/  IADD3 R6, PT, PT, R6, 0x20, RZ ;  /* 0x0000002006067810 */ /* 0x000fe40007ffe0ff */
[----:B------:R-:W-:Y:S02]  /*0770*/  IADD3 R17, PT, PT, R17, 0x20, RZ ;  /* 0x0000002011117810 */ /* 0x000fe40007ffe0ff */
[----:B------:R-:W-:Y:S01]  /*0780*/  LEA R7, R0, R7, 0x5 ;  /* 0x0000000700077211 */ /* 0x000fe200078e28ff */
[----:B0-----:R-:W-:-:S04]  /*0790*/  FFMA R8, R8, R25, R15 ;  /* 0x0000001908087223 */ /* 0x001fc8000000000f */
[----:B---3--:R-:W-:-:S04]  /*07a0*/  FFMA R8, R27, R9, R8 ;  /* 0x000000091b087223 */ /* 0x008fc80000000008 */
[----:B----4-:R-:W-:-:S04]  /*07b0*/  FFMA R13, R13, R10, R8 ;  /* 0x0000000a0d0d7223 */ /* 0x010fc80000000008 */
[----:B-----5:R-:W-:Y:S01]  /*07c0*/  FFMA R23, R12, R11, R13 ;  /* 0x0000000b0c177223 */ /* 0x020fe2000000000d */
[----:B------:R-:W-:Y:S06]  /*07d0*/  BAR.SYNC.DEFER_BLOCKING 0x0 ;  /* 0x0000000000007b1d */ /* 0x000fec0000010000 */
[----:B------:R-:W-:Y:S05]  /*07e0*/  BRA.U UP0, `(.L_x_1) ;  /* 0xfffffff900887547 */ /* 0x000fea000b83ffff */
.L_x_0:
[----:B------:R-:W0:Y:S02]  /*07f0*/  LDCU.64 UR6, c[0x0][0x3a0] ;  /* 0x00007400ff0677ac */ /* 0x000e240008000a00 */
[----:B0-----:R-:W-:-:S04]  /*0800*/  ISETP.GE.AND P0, PT, R19, UR7, PT ;  /* 0x0000000713007c0c */ /* 0x001fc8000bf06270 */
[----:B------:R-:W-:-:S13]  /*0810*/  ISETP.GE.OR P0, PT, R18, UR6, P0 ;  /* 0x0000000612007c0c */ /* 0x000fda0008706670 */
[----:B------:R-:W-:Y:S05]  /*0820*/  @P0 EXIT ;  /* 0x000000000000094d */ /* 0x000fea0003800000 */
[----:B------:R-:W0:Y:S01]  /*0830*/  LDC.64 R2, c[0x0][0x390] ;  /* 0x0000e400ff027b82 */ /* 0x000e220000000a00 */
[----:B------:R-:W-:Y:S01]  /*0840*/  IMAD R19, R18, UR7, R19 ;  /* 0x0000000712137c24 */ /* 0x000fe2000f8e0213 */
[----:B------:R-:W1:Y:S03]  /*0850*/  LDCU.64 UR4, c[0x0][0x398] ;  /* 0x00007300ff0477ac */ /* 0x000e660008000a00 */
[----:B0-----:R-:W-:-:S05]  /*0860*/  IMAD.WIDE.U32 R2, R19, 0x4, R2 ;  /* 0x0000000413027825 */ /* 0x001fca00078e0002 */
[----:B------:R-:W1:Y:S02]  /*0870*/  LDG.E R0, desc[UR8][R2.64] ;  /* 0x0000000802007981 */ /* 0x000e64000c1e1900 */
[----:B-1----:R-:W-:-:S04]  /*0880*/  FMUL R0, R0, UR5 ;  /* 0x0000000500007c20 */ /* 0x002fc80008400000 */
[----:B------:R-:W-:-:S05]  /*0890*/  FFMA R23, R23, UR4, R0 ;  /* 0x0000000417177c23 */ /* 0x000fca0008000000 */
[----:B------:R-:W-:Y:S01]  /*08a0*/  STG.E desc[UR8][R2.64], R23 ;  /* 0x0000001702007986 */ /* 0x000fe2000c101908 */
[----:B------:R-:W-:Y:S05]  /*08b0*/  EXIT ;  /* 0x000000000000794d */ /* 0x000fea0003800000 */
.L_x_2:
[----:B------:R-:W-:-:S00]  /*08c0*/  BRA `(.L_x_2) ;  /* 0xfffffffc00fc7947 */ /* 0x000fc0000383ffff */
[----:B------:R-:W-:-:S00]  /*08d0*/  NOP ;  /* 0x0000000000007918 */ /* 0x000fc00000000000 */
        /* <DEDUP_REMOVED lines=10> */
.L_x_3:


//--------------------- .nv.shared._Z10gemm_tiledPfS_S_ffiii --------------------------
	.section	.nv.shared._Z10gemm_tiledPfS_S_ffiii,"aw",@nobits
	.sectionflags	@""
	.align	4
.nv.shared._Z10gemm_tiledPfS_S_ffiii:
	.zero		9216


//--------------------- .nv.shared.reserved.0     --------------------------
	.section	.nv.shared.reserved.0,"aw",@nobits
	.weak		__nv_reservedSMEM_offset_0_alias
	.size		__nv_reservedSMEM_offset_0_alias, 0, 64
	.other		__nv_reservedSMEM_offset_0_alias,@"STO_CUDA_RESERVED_SHARED STV_DEFAULT"
__nv_reservedSMEM_offset_0_alias:
	.zero		0
	.zero		64


//--------------------- .nv.constant0._Z10gemm_tiledPfS_S_ffiii --------------------------
	.section	.nv.constant0._Z10gemm_tiledPfS_S_ffiii,"a",@progbits
	.sectionflags	@""
	.align	4
.nv.constant0._Z10gemm_tiledPfS_S_ffiii:
	.zero		940


//--------------------- SYMBOLS --------------------------

	.type		.nv.reservedSmem.offset0,@object
	.size		.nv.reservedSmem.offset0,0x4
	.type		.nv.reservedSmem.cap,@object
	.size		.nv.reservedSmem.cap,0x4
